//
// Generated by NVIDIA NVVM Compiler
//
// Compiler Build ID: CL-36424714
// Cuda compilation tools, release 13.0, V13.0.88
// Based on NVVM 20.0.0
//

.version 9.0
.target sm_100
.address_size 64

	// .globl	_Z22hardshrink_kernel_bf16PKffPfi

.visible .entry _Z22hardshrink_kernel_bf16PKffPfi(
	.param .u64 .ptr .align 1 _Z22hardshrink_kernel_bf16PKffPfi_param_0,
	.param .f32 _Z22hardshrink_kernel_bf16PKffPfi_param_1,
	.param .u64 .ptr .align 1 _Z22hardshrink_kernel_bf16PKffPfi_param_2,
	.param .u32 _Z22hardshrink_kernel_bf16PKffPfi_param_3
)
{
	.reg .pred 	%p<3>;
	.reg .b16 	%rs<11>;
	.reg .b32 	%r<7>;
	.reg .b32 	%f<7>;
	.reg .b64 	%rd<11>;

	ld.param.u64 	%rd2, [_Z22hardshrink_kernel_bf16PKffPfi_param_0];
	ld.param.f32 	%f2, [_Z22hardshrink_kernel_bf16PKffPfi_param_1];
	ld.param.u64 	%rd3, [_Z22hardshrink_kernel_bf16PKffPfi_param_2];
	ld.param.u32 	%r2, [_Z22hardshrink_kernel_bf16PKffPfi_param_3];
	cvta.to.global.u64 	%rd1, %rd3;
	mov.u32 	%r3, %ctaid.x;
	mov.u32 	%r4, %ntid.x;
	mov.u32 	%r5, %tid.x;
	mad.lo.s32 	%r1, %r3, %r4, %r5;
	setp.ge.s32 	%p1, %r1, %r2;
	@%p1 bra 	$L__BB0_4;
	cvta.to.global.u64 	%rd4, %rd2;
	mul.wide.s32 	%rd5, %r1, 4;
	add.s64 	%rd6, %rd4, %rd5;
	ld.global.f32 	%f1, [%rd6];
	// begin inline asm
	{  cvt.rn.bf16.f32 %rs1, %f1;}

	// end inline asm
	// begin inline asm
	{  cvt.rn.bf16.f32 %rs2, %f2;}

	// end inline asm
	// begin inline asm
	{ mul.bf16 %rs3,%rs1,%rs1; }

	// end inline asm
	// begin inline asm
	{ cvt.f32.bf16 %f5, %rs3;}

	// end inline asm
	// begin inline asm
	{ mul.bf16 %rs7,%rs2,%rs2; }

	// end inline asm
	// begin inline asm
	{ cvt.f32.bf16 %f6, %rs7;}

	// end inline asm
	setp.leu.f32 	%p2, %f5, %f6;
	@%p2 bra 	$L__BB0_3;
	add.s64 	%rd10, %rd1, %rd5;
	st.global.f32 	[%rd10], %f1;
	bra.uni 	$L__BB0_4;
$L__BB0_3:
	add.s64 	%rd8, %rd1, %rd5;
	mov.b32 	%r6, 0;
	st.global.u32 	[%rd8], %r6;
$L__BB0_4:
	ret;

}


// ===== COMPILED SASS (sm_100) =====

	.target	sm_100

	.elftype	@"ET_EXEC"


//--------------------- .note.nv.tkinfo           --------------------------
	.section	.note.nv.tkinfo,"",@"SHT_NOTE"
	.sectionflags	@"SHF_NOTE_NV_TKINFO"
	.tkinfo
        /*0018*/ 	.word	0x00000002
        /*0030*/ 	.string	""
        /*0030*/ 	.string	"ptxas"
        /*0030*/ 	.string	"Cuda compilation tools, release 13.0, V13.0.88"
        /*0030*/ 	.string	"Build cuda_13.0.r13.0/compiler.36424714_0"
        /*0030*/ 	.string	"-arch sm_100 -m 64 "



//--------------------- .note.nv.cuinfo           --------------------------
	.section	.note.nv.cuinfo,"",@"SHT_NOTE"
	.sectionflags	@"SHF_NOTE_NV_CUINFO"
        /*0018*/ 	.short	0x0002
        /*001a*/ 	.short	0x0064
        /*001c*/ 	.short	0x0082
	.zero		2


//--------------------- .nv.info                  --------------------------
	.section	.nv.info,"",@"SHT_CUDA_INFO"
	.align	4


	//----- nvinfo : EIATTR_REGCOUNT
	.align		4
        /*0000*/ 	.byte	0x04, 0x2f
        /*0002*/ 	.short	(.L_1 - .L_0)
	.align		4
.L_0:
        /*0004*/ 	.word	index@(_Z22hardshrink_kernel_bf16PKffPfi)
        /*0008*/ 	.word	0x0000000c


	//----- nvinfo : EIATTR_FRAME_SIZE
	.align		4
.L_1:
        /*000c*/ 	.byte	0x04, 0x11
        /*000e*/ 	.short	(.L_3 - .L_2)
	.align		4
.L_2:
        /*0010*/ 	.word	index@(_Z22hardshrink_kernel_bf16PKffPfi)
        /*0014*/ 	.word	0x00000000


	//----- nvinfo : EIATTR_MIN_STACK_SIZE
	.align		4
.L_3:
        /*0018*/ 	.byte	0x04, 0x12
        /*001a*/ 	.short	(.L_5 - .L_4)
	.align		4
.L_4:
        /*001c*/ 	.word	index@(_Z22hardshrink_kernel_bf16PKffPfi)
        /*0020*/ 	.word	0x00000000
.L_5:


//--------------------- .nv.compat                --------------------------
	.section	.nv.compat,"",@"SHT_CUDA_COMPAT_INFO"
	.align	4
        /*0000*/ 	.byte	0x02, 0x09, 0x00, 0x00, 0x02, 0x02, 0x01, 0x00, 0x02, 0x05, 0x05, 0x00, 0x03, 0x07, 0x01, 0x01
        /*0010*/ 	.byte	0x02, 0x03, 0x00, 0x00, 0x02, 0x06, 0x01, 0x00, 0x04, 0x0b, 0x08, 0x00, 0x09, 0x00, 0x00, 0x00
        /*0020*/ 	.byte	0x00, 0x00, 0x00, 0x00


//--------------------- .nv.info._Z22hardshrink_kernel_bf16PKffPfi --------------------------
	.section	.nv.info._Z22hardshrink_kernel_bf16PKffPfi,"",@"SHT_CUDA_INFO"
	.sectionflags	@""
	.align	4


	//----- nvinfo : EIATTR_CUDA_API_VERSION
	.align		4
        /*0000*/ 	.byte	0x04, 0x37
        /*0002*/ 	.short	(.L_7 - .L_6)
.L_6:
        /*0004*/ 	.word	0x00000082


	//----- nvinfo : EIATTR_KPARAM_INFO
	.align		4
.L_7:
        /*0008*/ 	.byte	0x04, 0x17
        /*000a*/ 	.short	(.L_9 - .L_8)
.L_8:
        /*000c*/ 	.word	0x00000000
        /*0010*/ 	.short	0x0003
        /*0012*/ 	.short	0x0018
        /*0014*/ 	.byte	0x00, 0xf0, 0x11, 0x00


	//----- nvinfo : EIATTR_KPARAM_INFO
	.align		4
.L_9:
        /*0018*/ 	.byte	0x04, 0x17
        /*001a*/ 	.short	(.L_11 - .L_10)
.L_10:
        /*001c*/ 	.word	0x00000000
        /*0020*/ 	.short	0x0002
        /*0022*/ 	.short	0x0010
        /*0024*/ 	.byte	0x00, 0xf5, 0x21, 0x00


	//----- nvinfo : EIATTR_KPARAM_INFO
	.align		4
.L_11:
        /*0028*/ 	.byte	0x04, 0x17
        /*002a*/ 	.short	(.L_13 - .L_12)
.L_12:
        /*002c*/ 	.word	0x00000000
        /*0030*/ 	.short	0x0001
        /*0032*/ 	.short	0x0008
        /*0034*/ 	.byte	0x00, 0xf0, 0x11, 0x00


	//----- nvinfo : EIATTR_KPARAM_INFO
	.align		4
.L_13:
        /*0038*/ 	.byte	0x04, 0x17
        /*003a*/ 	.short	(.L_15 - .L_14)
.L_14:
        /*003c*/ 	.word	0x00000000
        /*0040*/ 	.short	0x0000
        /*0042*/ 	.short	0x0000
        /*0044*/ 	.byte	0x00, 0xf5, 0x21, 0x00


	//----- nvinfo : EIATTR_SPARSE_MMA_MASK
	.align		4
.L_15:
        /*0048*/ 	.byte	0x03, 0x50
        /*004a*/ 	.short	0x0000


	//----- nvinfo : EIATTR_MAXREG_COUNT
	.align		4
        /*004c*/ 	.byte	0x03, 0x1b
        /*004e*/ 	.short	0x00ff


	//----- nvinfo : EIATTR_MERCURY_ISA_VERSION
	.align		4
        /*0050*/ 	.byte	0x03, 0x5f
        /*0052*/ 	.short	0x0101


	//----- nvinfo : EIATTR_VRC_CTA_INIT_COUNT
	.align		4
        /*0054*/ 	.byte	0x02, 0x4a
	.zero		1
	.zero		1


	//----- nvinfo : EIATTR_EXIT_INSTR_OFFSETS
	.align		4
        /*0058*/ 	.byte	0x04, 0x1c
        /*005a*/ 	.short	(.L_17 - .L_16)


	//   ....[0]....
.L_16:
        /*005c*/ 	.word	0x00000070


	//   ....[1]....
        /*0060*/ 	.word	0x00000170


	//   ....[2]....
        /*0064*/ 	.word	0x000001b0


	//----- nvinfo : EIATTR_CBANK_PARAM_SIZE
	.align		4
.L_17:
        /*0068*/ 	.byte	0x03, 0x19
        /*006a*/ 	.short	0x001c


	//----- nvinfo : EIATTR_PARAM_CBANK
	.align		4
        /*006c*/ 	.byte	0x04, 0x0a
        /*006e*/ 	.short	(.L_19 - .L_18)
	.align		4
.L_18:
        /*0070*/ 	.word	index@(.nv.constant0._Z22hardshrink_kernel_bf16PKffPfi)
        /*0074*/ 	.short	0x0380
        /*0076*/ 	.short	0x001c


	//----- nvinfo : EIATTR_SW_WAR
	.align		4
.L_19:
        /*0078*/ 	.byte	0x04, 0x36
        /*007a*/ 	.short	(.L_21 - .L_20)
.L_20:
        /*007c*/ 	.word	0x00000008
.L_21:


//--------------------- .nv.callgraph             --------------------------
	.section	.nv.callgraph,"",@"SHT_CUDA_CALLGRAPH"
	.align	4
	.sectionentsize	8
	.align		4
        /*0000*/ 	.word	0x00000000
	.align		4
        /*0004*/ 	.word	0xffffffff
	.align		4
        /*0008*/ 	.word	0x00000000
	.align		4
        /*000c*/ 	.word	0xfffffffe
	.align		4
        /*0010*/ 	.word	0x00000000
	.align		4
        /*0014*/ 	.word	0xfffffffd
	.align		4
        /*0018*/ 	.word	0x00000000
	.align		4
        /*001c*/ 	.word	0xfffffffc


//--------------------- .text._Z22hardshrink_kernel_bf16PKffPfi --------------------------
	.section	.text._Z22hardshrink_kernel_bf16PKffPfi,"ax",@progbits
	.align	128
        .global         _Z22hardshrink_kernel_bf16PKffPfi
        .type           _Z22hardshrink_kernel_bf16PKffPfi,@function
        .size           _Z22hardshrink_kernel_bf16PKffPfi,(.L_x_1 - _Z22hardshrink_kernel_bf16PKffPfi)
        .other          _Z22hardshrink_kernel_bf16PKffPfi,@"STO_CUDA_ENTRY STV_DEFAULT"
_Z22hardshrink_kernel_bf16PKffPfi:
.text._Z22hardshrink_kernel_bf16PKffPfi:
[----:B------:R-:W-:Y:S01]  /*0000*/  LDC R1, c[0x0][0x37c] ;  /* 0x0000df00ff017b82 */ /* 0x000fe20000000800 */
[----:B------:R-:W0:Y:S07]  /*0010*/  S2R R0, SR_TID.X ;  /* 0x0000000000007919 */ /* 0x000e2e0000002100 */
[----:B------:R-:W0:Y:S01]  /*0020*/  S2UR UR4, SR_CTAID.X ;  /* 0x00000000000479c3 */ /* 0x000e220000002500 */
[----:B------:R-:W1:Y:S07]  /*0030*/  LDCU UR5, c[0x0][0x398] ;  /* 0x00007300ff0577ac */ /* 0x000e6e0008000800 */
[----:B------:R-:W0:Y:S02]  /*0040*/  LDC R7, c[0x0][0x360] ;  /* 0x0000d800ff077b82 */ /* 0x000e240000000800 */
[----:B0-----:R-:W-:-:S05]  /*0050*/  IMAD R7, R7, UR4, R0 ;  /* 0x0000000407077c24 */ /* 0x001fca000f8e0200 */
[----:B-1----:R-:W-:-:S13]  /*0060*/  ISETP.GE.AND P0, PT, R7, UR5, PT ;  /* 0x0000000507007c0c */ /* 0x002fda000bf06270 */
[----:B------:R-:W-:Y:S05]  /*0070*/  @P0 EXIT ;  /* 0x000000000000094d */ /* 0x000fea0003800000 */
[----:B------:R-:W0:Y:S01]  /*0080*/  LDC.64 R2, c[0x0][0x380] ;  /* 0x0000e000ff027b82 */ /* 0x000e220000000a00 */
[----:B------:R-:W1:Y:S01]  /*0090*/  LDCU.64 UR4, c[0x0][0x358] ;  /* 0x00006b00ff0477ac */ /* 0x000e620008000a00 */
[----:B------:R-:W2:Y:S01]  /*00a0*/  LDCU UR6, c[0x0][0x388] ;  /* 0x00007100ff0677ac */ /* 0x000ea20008000800 */
[----:B0-----:R-:W-:-:S05]  /*00b0*/  IMAD.WIDE R2, R7, 0x4, R2 ;  /* 0x0000000407027825 */ /* 0x001fca00078e0202 */
[----:B-1----:R-:W3:Y:S01]  /*00c0*/  LDG.E R9, desc[UR4][R2.64] ;  /* 0x0000000402097981 */ /* 0x002ee2000c1e1900 */
[----:B--2---:R-:W-:-:S04]  /*00d0*/  MOV R0, UR6 ;  /* 0x0000000600007c02 */ /* 0x004fc80008000f00 */
[----:B---3--:R-:W-:-:S05]  /*00e0*/  F2FP.BF16.F32.PACK_AB R0, R0, R9 ;  /* 0x000000090000723e */ /* 0x008fca00000010ff */
[----:B------:R-:W-:-:S05]  /*00f0*/  HFMA2.BF16_V2 R0, R0, R0, -RZ ;  /* 0x0000000000007231 */ /* 0x000fca00003000ff */
[C---:B------:R-:W-:Y:S02]  /*0100*/  PRMT R4, R0.reuse, 0x7632, R4 ;  /* 0x0000763200047816 */ /* 0x040fe40000000004 */
[----:B------:R-:W-:Y:S02]  /*0110*/  SHF.L.U32 R0, R0, 0x10, RZ ;  /* 0x0000001000007819 */ /* 0x000fe400000006ff */
[----:B------:R-:W-:-:S04]  /*0120*/  SHF.L.U32 R5, R4, 0x10, RZ ;  /* 0x0000001004057819 */ /* 0x000fc800000006ff */
[----:B------:R-:W-:-:S13]  /*0130*/  FSETP.GT.AND P0, PT, R0, R5, PT ;  /* 0x000000050000720b */ /* 0x000fda0003f04000 */
[----:B------:R-:W0:Y:S02]  /*0140*/  @P0 LDC.64 R4, c[0x0][0x390] ;  /* 0x0000e400ff040b82 */ /* 0x000e240000000a00 */
[----:B0-----:R-:W-:-:S05]  /*0150*/  @P0 IMAD.WIDE R2, R7, 0x4, R4 ;  /* 0x0000000407020825 */ /* 0x001fca00078e0204 */
[----:B------:R0:W-:Y:S01]  /*0160*/  @P0 STG.E desc[UR4][R2.64], R9 ;  /* 0x0000000902000986 */ /* 0x0001e2000c101904 */
[----:B------:R-:W-:Y:S05]  /*0170*/  @P0 EXIT ;  /* 0x000000000000094d */ /* 0x000fea0003800000 */
[----:B0-----:R-:W0:Y:S02]  /*0180*/  LDC.64 R2, c[0x0][0x390] ;  /* 0x0000e400ff027b82 */ /* 0x001e240000000a00 */
[----:B0-----:R-:W-:-:S05]  /*0190*/  IMAD.WIDE R2, R7, 0x4, R2 ;  /* 0x0000000407027825 */ /* 0x001fca00078e0202 */
[----:B------:R-:W-:Y:S01]  /*01a0*/  STG.E desc[UR4][R2.64], RZ ;  /* 0x000000ff02007986 */ /* 0x000fe2000c101904 */
[----:B------:R-:W-:Y:S05]  /*01b0*/  EXIT ;  /* 0x000000000000794d */ /* 0x000fea0003800000 */
.L_x_0:
[----:B------:R-:W-:-:S00]  /*01c0*/  BRA `(.L_x_0) ;  /* 0xfffffffc00fc7947 */ /* 0x000fc0000383ffff */
[----:B------:R-:W-:-:S00]  /*01d0*/  NOP ;  /* 0x0000000000007918 */ /* 0x000fc00000000000 */
        /* <DEDUP_REMOVED lines=10> */
.L_x_1:


//--------------------- .nv.shared.reserved.0     --------------------------
	.section	.nv.shared.reserved.0,"aw",@nobits
	.weak		__nv_reservedSMEM_offset_0_alias
	.size		__nv_reservedSMEM_offset_0_alias, 0, 64
	.other		__nv_reservedSMEM_offset_0_alias,@"STO_CUDA_RESERVED_SHARED STV_DEFAULT"
__nv_reservedSMEM_offset_0_alias:
	.zero		0
	.zero		64


//--------------------- .nv.constant0._Z22hardshrink_kernel_bf16PKffPfi --------------------------
	.section	.nv.constant0._Z22hardshrink_kernel_bf16PKffPfi,"a",@progbits
	.sectionflags	@""
	.align	4
.nv.constant0._Z22hardshrink_kernel_bf16PKffPfi:
	.zero		924


//--------------------- SYMBOLS --------------------------

	.type		.nv.reservedSmem.offset0,@object
	.size		.nv.reservedSmem.offset0,0x4
